	.headerflags	@"EF_CUDA_TEXMODE_UNIFIED EF_CUDA_64BIT_ADDRESS EF_CUDA_ACCELERATORS EF_CUDA_SM90 EF_CUDA_VIRTUAL_SM(EF_CUDA_SM90)"
	.elftype	@"ET_EXEC"


//--------------------- .nv.info                  --------------------------
	.section	.nv.info,"",@"SHT_CUDA_INFO"
	.align	4


	//----- nvinfo : EIATTR_REGCOUNT
	.align		4
        /*0000*/ 	.byte	0x04, 0x2f
        /*0002*/ 	.short	(.L_1 - .L_0)
	.align		4
.L_0:
        /*0004*/ 	.word	index@(triton_poi_fused_add_41)
        /*0008*/ 	.word	0x0000001c


	//----- nvinfo : EIATTR_MIN_STACK_SIZE
	.align		4
.L_1:
        /*000c*/ 	.byte	0x04, 0x12
        /*000e*/ 	.short	(.L_3 - .L_2)
	.align		4
.L_2:
        /*0010*/ 	.word	index@(triton_poi_fused_add_41)
        /*0014*/ 	.word	0x00000000


	//----- nvinfo : EIATTR_FRAME_SIZE
	.align		4
.L_3:
        /*0018*/ 	.byte	0x04, 0x11
        /*001a*/ 	.short	(.L_5 - .L_4)
	.align		4
.L_4:
        /*001c*/ 	.word	index@(triton_poi_fused_add_41)
        /*0020*/ 	.word	0x00000000


	//----- nvinfo : EIATTR_MIN_STACK_SIZE
	.align		4
.L_5:
        /*0024*/ 	.byte	0x04, 0x12
        /*0026*/ 	.short	(.L_7 - .L_6)
	.align		4
.L_6:
        /*0028*/ 	.word	index@(triton_poi_fused_add_41)
        /*002c*/ 	.word	0x00000000
.L_7:


//--------------------- .nv.info.triton_poi_fused_add_41 --------------------------
	.section	.nv.info.triton_poi_fused_add_41,"",@"SHT_CUDA_INFO"
	.sectionflags	@""
	.align	4


	//----- nvinfo : EIATTR_CUDA_API_VERSION
	.align		4
        /*0000*/ 	.byte	0x04, 0x37
        /*0002*/ 	.short	(.L_9 - .L_8)
.L_8:
        /*0004*/ 	.word	0x0000007c


	//----- nvinfo : EIATTR_KPARAM_INFO
	.align		4
.L_9:
        /*0008*/ 	.byte	0x04, 0x17
        /*000a*/ 	.short	(.L_11 - .L_10)
.L_10:
        /*000c*/ 	.word	0x00000000
        /*0010*/ 	.short	0x0005
        /*0012*/ 	.short	0x0028
        /*0014*/ 	.byte	0x00, 0xf0, 0x11, 0x00


	//----- nvinfo : EIATTR_KPARAM_INFO
	.align		4
.L_11:
        /*0018*/ 	.byte	0x04, 0x17
        /*001a*/ 	.short	(.L_13 - .L_12)
.L_12:
        /*001c*/ 	.word	0x00000000
        /*0020*/ 	.short	0x0004
        /*0022*/ 	.short	0x0020
        /*0024*/ 	.byte	0x00, 0xf4, 0x21, 0x00


	//----- nvinfo : EIATTR_KPARAM_INFO
	.align		4
.L_13:
        /*0028*/ 	.byte	0x04, 0x17
        /*002a*/ 	.short	(.L_15 - .L_14)
.L_14:
        /*002c*/ 	.word	0x00000000
        /*0030*/ 	.short	0x0003
        /*0032*/ 	.short	0x0018
        /*0034*/ 	.byte	0x00, 0xf4, 0x21, 0x00


	//----- nvinfo : EIATTR_KPARAM_INFO
	.align		4
.L_15:
        /*0038*/ 	.byte	0x04, 0x17
        /*003a*/ 	.short	(.L_17 - .L_16)
.L_16:
        /*003c*/ 	.word	0x00000000
        /*0040*/ 	.short	0x0002
        /*0042*/ 	.short	0x0010
        /*0044*/ 	.byte	0x00, 0xf4, 0x21, 0x00


	//----- nvinfo : EIATTR_KPARAM_INFO
	.align		4
.L_17:
        /*0048*/ 	.byte	0x04, 0x17
        /*004a*/ 	.short	(.L_19 - .L_18)
.L_18:
        /*004c*/ 	.word	0x00000000
        /*0050*/ 	.short	0x0001
        /*0052*/ 	.short	0x0008
        /*0054*/ 	.byte	0x00, 0xf4, 0x21, 0x00


	//----- nvinfo : EIATTR_KPARAM_INFO
	.align		4
.L_19:
        /*0058*/ 	.byte	0x04, 0x17
        /*005a*/ 	.short	(.L_21 - .L_20)
.L_20:
        /*005c*/ 	.word	0x00000000
        /*0060*/ 	.short	0x0000
        /*0062*/ 	.short	0x0000
        /*0064*/ 	.byte	0x00, 0xf4, 0x21, 0x00


	//----- nvinfo : EIATTR_SPARSE_MMA_MASK
	.align		4
.L_21:
        /*0068*/ 	.byte	0x03, 0x50
        /*006a*/ 	.short	0x0000


	//----- nvinfo : EIATTR_MAXREG_COUNT
	.align		4
        /*006c*/ 	.byte	0x03, 0x1b
        /*006e*/ 	.short	0x00ff


	//----- nvinfo : EIATTR_EXIT_INSTR_OFFSETS
	.align		4
        /*0070*/ 	.byte	0x04, 0x1c
        /*0072*/ 	.short	(.L_23 - .L_22)


	//   ....[0]....
.L_22:
        /*0074*/ 	.word	0x000002b0


	//----- nvinfo : EIATTR_REQNTID
	.align		4
.L_23:
        /*0078*/ 	.byte	0x04, 0x10
        /*007a*/ 	.short	(.L_25 - .L_24)
.L_24:
        /*007c*/ 	.word	0x00000080
        /*0080*/ 	.word	0x00000001
        /*0084*/ 	.word	0x00000001


	//----- nvinfo : EIATTR_CBANK_PARAM_SIZE
	.align		4
.L_25:
        /*0088*/ 	.byte	0x03, 0x19
        /*008a*/ 	.short	0x002c


	//----- nvinfo : EIATTR_PARAM_CBANK
	.align		4
        /*008c*/ 	.byte	0x04, 0x0a
        /*008e*/ 	.short	(.L_27 - .L_26)
	.align		4
.L_26:
        /*0090*/ 	.word	index@(.nv.constant0.triton_poi_fused_add_41)
        /*0094*/ 	.short	0x0210
        /*0096*/ 	.short	0x002c


	//----- nvinfo : EIATTR_SW_WAR
	.align		4
.L_27:
        /*0098*/ 	.byte	0x04, 0x36
        /*009a*/ 	.short	(.L_29 - .L_28)
.L_28:
        /*009c*/ 	.word	0x00000008
.L_29:


//--------------------- .nv.callgraph             --------------------------
	.section	.nv.callgraph,"",@"SHT_CUDA_CALLGRAPH"
	.align	4
	.sectionentsize	8
	.align		4
        /*0000*/ 	.word	0x00000000
	.align		4
        /*0004*/ 	.word	0xffffffff
	.align		4
        /*0008*/ 	.word	0x00000000
	.align		4
        /*000c*/ 	.word	0xfffffffe
	.align		4
        /*0010*/ 	.word	0x00000000
	.align		4
        /*0014*/ 	.word	0xfffffffd
	.align		4
        /*0018*/ 	.word	0x00000000
	.align		4
        /*001c*/ 	.word	0xfffffffc


//--------------------- .text.triton_poi_fused_add_41 --------------------------
	.section	.text.triton_poi_fused_add_41,"ax",@progbits
	.align	128
        .global         triton_poi_fused_add_41
        .type           triton_poi_fused_add_41,@function
        .size           triton_poi_fused_add_41,(.L_x_1 - triton_poi_fused_add_41)
        .other          triton_poi_fused_add_41,@"STO_CUDA_ENTRY STV_DEFAULT"
triton_poi_fused_add_41:
.text.triton_poi_fused_add_41:
[----:B------:R-:W-:Y:S01]  /*0000*/  LDC R1, c[0x0][0x28] ;  /* 0x00000a00ff017b82 */ /* 0x000fe20000000800 */
[----:B------:R-:W1:Y:S07]  /*0010*/  S2R R0, SR_TID.X ;  /* 0x0000000000007919 */ /* 0x000e6e0000002100 */
[----:B------:R-:W2:Y:S01]  /*0020*/  LDC.64 R8, c[0x0][0x218] ;  /* 0x00008600ff087b82 */ /* 0x000ea20000000a00 */
[----:B------:R-:W-:Y:S01]  /*0030*/  ULDC.64 UR4, c[0x0][0x208] ;  /* 0x0000820000047ab9 */ /* 0x000fe20000000a00 */
[----:B------:R-:W3:Y:S06]  /*0040*/  S2R R5, SR_CTAID.X ;  /* 0x0000000000057919 */ /* 0x000eec0000002500 */
[----:B------:R-:W4:Y:S08]  /*0050*/  LDC.64 R16, c[0x0][0x220] ;  /* 0x00008800ff107b82 */ /* 0x000f300000000a00 */
[----:B------:R-:W5:Y:S08]  /*0060*/  LDC.64 R12, c[0x0][0x228] ;  /* 0x00008a00ff0c7b82 */ /* 0x000f700000000a00 */
[----:B------:R-:W4:Y:S01]  /*0070*/  LDC.64 R20, c[0x0][0x230] ;  /* 0x00008c00ff147b82 */ /* 0x000f220000000a00 */
[----:B-1----:R-:W-:-:S02]  /*0080*/  SHF.L.U32 R0, R0, 0x2, RZ ;  /* 0x0000000200007819 */ /* 0x002fc400000006ff */
[----:B---3--:R-:W-:Y:S02]  /*0090*/  SHF.R.S32.HI R3, RZ, 0x16, R5 ;  /* 0x00000016ff037819 */ /* 0x008fe40000011405 */
[----:B------:R-:W-:Y:S02]  /*00a0*/  LOP3.LUT R0, R0, 0x1fc, RZ, 0xc0, !PT ;  /* 0x000001fc00007812 */ /* 0x000fe400078ec0ff */
[----:B------:R-:W-:Y:S02]  /*00b0*/  SGXT R3, R3, 0x1 ;  /* 0x000000010303781a */ /* 0x000fe40000000200 */
[----:B------:R-:W-:Y:S02]  /*00c0*/  LEA R0, R5, R0, 0x9 ;  /* 0x0000000005007211 */ /* 0x000fe400078e48ff */
[----:B------:R-:W1:Y:S02]  /*00d0*/  LDC.64 R4, c[0x0][0x210] ;  /* 0x00008400ff047b82 */ /* 0x000e640000000a00 */
[----:B------:R-:W-:-:S04]  /*00e0*/  LEA.HI R3, R3, R0, RZ, 0xe ;  /* 0x0000000003037211 */ /* 0x000fc800078f70ff */
[----:B------:R-:W-:Y:S02]  /*00f0*/  LOP3.LUT R7, R3, 0xffffc000, RZ, 0xc0, !PT ;  /* 0xffffc00003077812 */ /* 0x000fe400078ec0ff */
[----:B------:R-:W-:Y:S02]  /*0100*/  SHF.R.S32.HI R3, RZ, 0xe, R3 ;  /* 0x0000000eff037819 */ /* 0x000fe40000011403 */
[----:B------:R-:W-:-:S05]  /*0110*/  IADD3 R0, R0, -R7, RZ ;  /* 0x8000000700007210 */ /* 0x000fca0007ffe0ff */
[----:B------:R-:W-:-:S04]  /*0120*/  IMAD R2, R3, 0x5500, R0 ;  /* 0x0000550003027824 */ /* 0x000fc800078e0200 */
[----:B------:R-:W-:-:S04]  /*0130*/  IMAD R0, R3, -0x1380, R2 ;  /* 0xffffec8003007824 */ /* 0x000fc800078e0202 */
[----:B--2---:R-:W-:-:S04]  /*0140*/  IMAD.WIDE R8, R0, 0x4, R8 ;  /* 0x0000000400087825 */ /* 0x004fc800078e0208 */
[----:B-1----:R-:W-:Y:S02]  /*0150*/  IMAD.WIDE R4, R2, 0x4, R4 ;  /* 0x0000000402047825 */ /* 0x002fe400078e0204 */
[----:B------:R-:W2:Y:S02]  /*0160*/  LDG.E.128 R8, desc[UR4][R8.64] ;  /* 0x0000000408087981 */ /* 0x000ea4000c1e1d00 */
[C---:B----4-:R-:W-:Y:S02]  /*0170*/  IMAD.WIDE R16, R0.reuse, 0x4, R16 ;  /* 0x0000000400107825 */ /* 0x050fe400078e0210 */
[----:B------:R-:W2:Y:S02]  /*0180*/  LDG.E.128 R4, desc[UR4][R4.64] ;  /* 0x0000000404047981 */ /* 0x000ea4000c1e1d00 */
[----:B-----5:R-:W-:Y:S02]  /*0190*/  IMAD.WIDE R12, R0, 0x4, R12 ;  /* 0x00000004000c7825 */ /* 0x020fe400078e020c */
[----:B------:R-:W3:Y:S04]  /*01a0*/  LDG.E.128 R16, desc[UR4][R16.64] ;  /* 0x0000000410107981 */ /* 0x000ee8000c1e1d00 */
[----:B------:R-:W4:Y:S01]  /*01b0*/  LDG.E.128 R12, desc[UR4][R12.64] ;  /* 0x000000040c0c7981 */ /* 0x000f22000c1e1d00 */
[----:B------:R-:W-:-:S04]  /*01c0*/  IMAD R3, R3, 0x1800, R0 ;  /* 0x0000180003037824 */ /* 0x000fc800078e0200 */
[----:B0-----:R-:W-:-:S04]  /*01d0*/  IMAD.WIDE R20, R3, 0x4, R20 ;  /* 0x0000000403147825 */ /* 0x001fc800078e0214 */
[----:B--2---:R-:W-:Y:S01]  /*01e0*/  FADD R23, R4, R8 ;  /* 0x0000000804177221 */ /* 0x004fe20000000000 */
[----:B------:R-:W-:Y:S01]  /*01f0*/  FADD R0, R5, R9 ;  /* 0x0000000905007221 */ /* 0x000fe20000000000 */
[----:B------:R-:W-:Y:S01]  /*0200*/  FADD R25, R6, R10 ;  /* 0x0000000a06197221 */ /* 0x000fe20000000000 */
[----:B------:R-:W-:Y:S01]  /*0210*/  FADD R2, R7, R11 ;  /* 0x0000000b07027221 */ /* 0x000fe20000000000 */
[----:B---3--:R-:W-:Y:S01]  /*0220*/  FADD R23, R16, R23 ;  /* 0x0000001710177221 */ /* 0x008fe20000000000 */
[----:B------:R-:W-:Y:S01]  /*0230*/  FADD R0, R17, R0 ;  /* 0x0000000011007221 */ /* 0x000fe20000000000 */
[----:B------:R-:W-:Y:S01]  /*0240*/  FADD R25, R18, R25 ;  /* 0x0000001912197221 */ /* 0x000fe20000000000 */
[----:B------:R-:W-:Y:S01]  /*0250*/  FADD R2, R19, R2 ;  /* 0x0000000213027221 */ /* 0x000fe20000000000 */
[----:B----4-:R-:W-:Y:S01]  /*0260*/  FADD R12, R12, R23 ;  /* 0x000000170c0c7221 */ /* 0x010fe20000000000 */
[----:B------:R-:W-:Y:S01]  /*0270*/  FADD R13, R13, R0 ;  /* 0x000000000d0d7221 */ /* 0x000fe20000000000 */
[----:B------:R-:W-:Y:S01]  /*0280*/  FADD R14, R14, R25 ;  /* 0x000000190e0e7221 */ /* 0x000fe20000000000 */
[----:B------:R-:W-:-:S05]  /*0290*/  FADD R15, R15, R2 ;  /* 0x000000020f0f7221 */ /* 0x000fca0000000000 */
[----:B------:R-:W-:Y:S01]  /*02a0*/  STG.E.128 desc[UR4][R20.64], R12 ;  /* 0x0000000c14007986 */ /* 0x000fe2000c101d04 */
[----:B------:R-:W-:Y:S05]  /*02b0*/  EXIT ;  /* 0x000000000000794d */ /* 0x000fea0003800000 */
.L_x_0:
[----:B------:R-:W-:-:S00]  /*02c0*/  BRA `(.L_x_0) ;  /* 0xfffffffc00fc7947 */ /* 0x000fc0000383ffff */
[----:B------:R-:W-:-:S00]  /*02d0*/  NOP ;  /* 0x0000000000007918 */ /* 0x000fc00000000000 */
        /* <DEDUP_REMOVED lines=10> */
.L_x_1:


//--------------------- .nv.constant0.triton_poi_fused_add_41 --------------------------
	.section	.nv.constant0.triton_poi_fused_add_41,"a",@progbits
	.sectionflags	@""
	.align	4
.nv.constant0.triton_poi_fused_add_41:
	.zero		572
